//
// Generated by NVIDIA NVVM Compiler
//
// Compiler Build ID: CL-36424714
// Cuda compilation tools, release 13.0, V13.0.88
// Based on NVVM 20.0.0
//

.version 9.0
.target sm_100
.address_size 64

	// .globl	_Z6addTenPfi

.visible .entry _Z6addTenPfi(
	.param .u64 .ptr .align 1 _Z6addTenPfi_param_0,
	.param .u32 _Z6addTenPfi_param_1
)
{
	.reg .pred 	%p<2>;
	.reg .b32 	%r<18>;
	.reg .b32 	%f<3>;
	.reg .b64 	%rd<5>;

	ld.param.u64 	%rd1, [_Z6addTenPfi_param_0];
	ld.param.u32 	%r2, [_Z6addTenPfi_param_1];
	mov.u32 	%r3, %ntid.x;
	mov.u32 	%r4, %ntid.y;
	mov.u32 	%r5, %ntid.z;
	mov.u32 	%r6, %tid.x;
	mov.u32 	%r7, %tid.y;
	mov.u32 	%r8, %tid.z;
	mov.u32 	%r9, %ctaid.x;
	mov.u32 	%r10, %nctaid.x;
	mov.u32 	%r11, %ctaid.y;
	mov.u32 	%r12, %nctaid.y;
	mov.u32 	%r13, %ctaid.z;
	mad.lo.s32 	%r14, %r13, %r12, %r11;
	mad.lo.s32 	%r15, %r14, %r10, %r9;
	mad.lo.s32 	%r16, %r15, %r5, %r8;
	mad.lo.s32 	%r17, %r16, %r4, %r7;
	mad.lo.s32 	%r1, %r17, %r3, %r6;
	setp.ge.s32 	%p1, %r1, %r2;
	@%p1 bra 	$L__BB0_2;
	cvta.to.global.u64 	%rd2, %rd1;
	mul.wide.s32 	%rd3, %r1, 4;
	add.s64 	%rd4, %rd2, %rd3;
	ld.global.f32 	%f1, [%rd4];
	fma.rn.f32 	%f2, %f1, 0f447A0000, 0f3F800000;
	st.global.f32 	[%rd4], %f2;
$L__BB0_2:
	ret;

}


// ===== COMPILED SASS (sm_100) =====

	.target	sm_100

	.elftype	@"ET_EXEC"


//--------------------- .note.nv.tkinfo           --------------------------
	.section	.note.nv.tkinfo,"",@"SHT_NOTE"
	.sectionflags	@"SHF_NOTE_NV_TKINFO"
	.tkinfo
        /*0018*/ 	.word	0x00000002
        /*0030*/ 	.string	""
        /*0030*/ 	.string	"ptxas"
        /*0030*/ 	.string	"Cuda compilation tools, release 13.0, V13.0.88"
        /*0030*/ 	.string	"Build cuda_13.0.r13.0/compiler.36424714_0"
        /*0030*/ 	.string	"-arch sm_100 -m 64 "



//--------------------- .note.nv.cuinfo           --------------------------
	.section	.note.nv.cuinfo,"",@"SHT_NOTE"
	.sectionflags	@"SHF_NOTE_NV_CUINFO"
        /*0018*/ 	.short	0x0002
        /*001a*/ 	.short	0x0064
        /*001c*/ 	.short	0x0082
	.zero		2


//--------------------- .nv.info                  --------------------------
	.section	.nv.info,"",@"SHT_CUDA_INFO"
	.align	4


	//----- nvinfo : EIATTR_REGCOUNT
	.align		4
        /*0000*/ 	.byte	0x04, 0x2f
        /*0002*/ 	.short	(.L_1 - .L_0)
	.align		4
.L_0:
        /*0004*/ 	.word	index@(_Z6addTenPfi)
        /*0008*/ 	.word	0x0000000e


	//----- nvinfo : EIATTR_FRAME_SIZE
	.align		4
.L_1:
        /*000c*/ 	.byte	0x04, 0x11
        /*000e*/ 	.short	(.L_3 - .L_2)
	.align		4
.L_2:
        /*0010*/ 	.word	index@(_Z6addTenPfi)
        /*0014*/ 	.word	0x00000000


	//----- nvinfo : EIATTR_MIN_STACK_SIZE
	.align		4
.L_3:
        /*0018*/ 	.byte	0x04, 0x12
        /*001a*/ 	.short	(.L_5 - .L_4)
	.align		4
.L_4:
        /*001c*/ 	.word	index@(_Z6addTenPfi)
        /*0020*/ 	.word	0x00000000
.L_5:


//--------------------- .nv.compat                --------------------------
	.section	.nv.compat,"",@"SHT_CUDA_COMPAT_INFO"
	.align	4
        /*0000*/ 	.byte	0x02, 0x09, 0x00, 0x00, 0x02, 0x02, 0x01, 0x00, 0x02, 0x05, 0x05, 0x00, 0x03, 0x07, 0x01, 0x01
        /*0010*/ 	.byte	0x02, 0x03, 0x00, 0x00, 0x02, 0x06, 0x01, 0x00, 0x04, 0x0b, 0x08, 0x00, 0x09, 0x00, 0x00, 0x00
        /*0020*/ 	.byte	0x00, 0x00, 0x00, 0x00


//--------------------- .nv.info._Z6addTenPfi     --------------------------
	.section	.nv.info._Z6addTenPfi,"",@"SHT_CUDA_INFO"
	.sectionflags	@""
	.align	4


	//----- nvinfo : EIATTR_CUDA_API_VERSION
	.align		4
        /*0000*/ 	.byte	0x04, 0x37
        /*0002*/ 	.short	(.L_7 - .L_6)
.L_6:
        /*0004*/ 	.word	0x00000082


	//----- nvinfo : EIATTR_KPARAM_INFO
	.align		4
.L_7:
        /*0008*/ 	.byte	0x04, 0x17
        /*000a*/ 	.short	(.L_9 - .L_8)
.L_8:
        /*000c*/ 	.word	0x00000000
        /*0010*/ 	.short	0x0001
        /*0012*/ 	.short	0x0008
        /*0014*/ 	.byte	0x00, 0xf0, 0x11, 0x00


	//----- nvinfo : EIATTR_KPARAM_INFO
	.align		4
.L_9:
        /*0018*/ 	.byte	0x04, 0x17
        /*001a*/ 	.short	(.L_11 - .L_10)
.L_10:
        /*001c*/ 	.word	0x00000000
        /*0020*/ 	.short	0x0000
        /*0022*/ 	.short	0x0000
        /*0024*/ 	.byte	0x00, 0xf5, 0x21, 0x00


	//----- nvinfo : EIATTR_SPARSE_MMA_MASK
	.align		4
.L_11:
        /*0028*/ 	.byte	0x03, 0x50
        /*002a*/ 	.short	0x0000


	//----- nvinfo : EIATTR_MAXREG_COUNT
	.align		4
        /*002c*/ 	.byte	0x03, 0x1b
        /*002e*/ 	.short	0x00ff


	//----- nvinfo : EIATTR_MERCURY_ISA_VERSION
	.align		4
        /*0030*/ 	.byte	0x03, 0x5f
        /*0032*/ 	.short	0x0101


	//----- nvinfo : EIATTR_VRC_CTA_INIT_COUNT
	.align		4
        /*0034*/ 	.byte	0x02, 0x4a
	.zero		1
	.zero		1


	//----- nvinfo : EIATTR_EXIT_INSTR_OFFSETS
	.align		4
        /*0038*/ 	.byte	0x04, 0x1c
        /*003a*/ 	.short	(.L_13 - .L_12)


	//   ....[0]....
.L_12:
        /*003c*/ 	.word	0x00000130


	//   ....[1]....
        /*0040*/ 	.word	0x000001b0


	//----- nvinfo : EIATTR_CBANK_PARAM_SIZE
	.align		4
.L_13:
        /*0044*/ 	.byte	0x03, 0x19
        /*0046*/ 	.short	0x000c


	//----- nvinfo : EIATTR_PARAM_CBANK
	.align		4
        /*0048*/ 	.byte	0x04, 0x0a
        /*004a*/ 	.short	(.L_15 - .L_14)
	.align		4
.L_14:
        /*004c*/ 	.word	index@(.nv.constant0._Z6addTenPfi)
        /*0050*/ 	.short	0x0380
        /*0052*/ 	.short	0x000c


	//----- nvinfo : EIATTR_SW_WAR
	.align		4
.L_15:
        /*0054*/ 	.byte	0x04, 0x36
        /*0056*/ 	.short	(.L_17 - .L_16)
.L_16:
        /*0058*/ 	.word	0x00000008
.L_17:


//--------------------- .nv.callgraph             --------------------------
	.section	.nv.callgraph,"",@"SHT_CUDA_CALLGRAPH"
	.align	4
	.sectionentsize	8
	.align		4
        /*0000*/ 	.word	0x00000000
	.align		4
        /*0004*/ 	.word	0xffffffff
	.align		4
        /*0008*/ 	.word	0x00000000
	.align		4
        /*000c*/ 	.word	0xfffffffe
	.align		4
        /*0010*/ 	.word	0x00000000
	.align		4
        /*0014*/ 	.word	0xfffffffd
	.align		4
        /*0018*/ 	.word	0x00000000
	.align		4
        /*001c*/ 	.word	0xfffffffc


//--------------------- .text._Z6addTenPfi        --------------------------
	.section	.text._Z6addTenPfi,"ax",@progbits
	.align	128
        .global         _Z6addTenPfi
        .type           _Z6addTenPfi,@function
        .size           _Z6addTenPfi,(.L_x_1 - _Z6addTenPfi)
        .other          _Z6addTenPfi,@"STO_CUDA_ENTRY STV_DEFAULT"
_Z6addTenPfi:
.text._Z6addTenPfi:
[----:B------:R-:W-:Y:S01]  /*0000*/  LDC R1, c[0x0][0x37c] ;  /* 0x0000df00ff017b82 */ /* 0x000fe20000000800 */
[----:B------:R-:W0:Y:S01]  /*0010*/  S2R R0, SR_CTAID.Y ;  /* 0x0000000000007919 */ /* 0x000e220000002600 */
[----:B------:R-:W1:Y:S06]  /*0020*/  LDCU UR4, c[0x0][0x360] ;  /* 0x00006c00ff0477ac */ /* 0x000e6c0008000800 */
[----:B------:R-:W2:Y:S01]  /*0030*/  S2UR UR7, SR_CTAID.X ;  /* 0x00000000000779c3 */ /* 0x000ea20000002500 */
[----:B------:R-:W0:Y:S01]  /*0040*/  S2R R2, SR_CTAID.Z ;  /* 0x0000000000027919 */ /* 0x000e220000002700 */
[----:B------:R-:W3:Y:S01]  /*0050*/  LDCU UR5, c[0x0][0x364] ;  /* 0x00006c80ff0577ac */ /* 0x000ee20008000800 */
[----:B------:R-:W4:Y:S01]  /*0060*/  S2R R7, SR_TID.Z ;  /* 0x0000000000077919 */ /* 0x000f220000002300 */
[----:B------:R-:W4:Y:S04]  /*0070*/  LDCU UR6, c[0x0][0x368] ;  /* 0x00006d00ff0677ac */ /* 0x000f280008000800 */
[----:B------:R-:W2:Y:S01]  /*0080*/  LDC R9, c[0x0][0x370] ;  /* 0x0000dc00ff097b82 */ /* 0x000ea20000000800 */
[----:B------:R-:W3:Y:S01]  /*0090*/  S2R R3, SR_TID.Y ;  /* 0x0000000000037919 */ /* 0x000ee20000002200 */
[----:B------:R-:W5:Y:S01]  /*00a0*/  LDCU UR8, c[0x0][0x388] ;  /* 0x00007100ff0877ac */ /* 0x000f620008000800 */
[----:B------:R-:W1:Y:S05]  /*00b0*/  S2R R5, SR_TID.X ;  /* 0x0000000000057919 */ /* 0x000e6a0000002100 */
[----:B------:R-:W0:Y:S02]  /*00c0*/  LDC R11, c[0x0][0x374] ;  /* 0x0000dd00ff0b7b82 */ /* 0x000e240000000800 */
[----:B0-----:R-:W-:-:S04]  /*00d0*/  IMAD R0, R11, R2, R0 ;  /* 0x000000020b007224 */ /* 0x001fc800078e0200 */
[----:B--2---:R-:W-:-:S04]  /*00e0*/  IMAD R0, R0, R9, UR7 ;  /* 0x0000000700007e24 */ /* 0x004fc8000f8e0209 */
[----:B----4-:R-:W-:-:S04]  /*00f0*/  IMAD R0, R0, UR6, R7 ;  /* 0x0000000600007c24 */ /* 0x010fc8000f8e0207 */
[----:B---3--:R-:W-:-:S04]  /*0100*/  IMAD R0, R0, UR5, R3 ;  /* 0x0000000500007c24 */ /* 0x008fc8000f8e0203 */
[----:B-1----:R-:W-:-:S05]  /*0110*/  IMAD R5, R0, UR4, R5 ;  /* 0x0000000400057c24 */ /* 0x002fca000f8e0205 */
[----:B-----5:R-:W-:-:S13]  /*0120*/  ISETP.GE.AND P0, PT, R5, UR8, PT ;  /* 0x0000000805007c0c */ /* 0x020fda000bf06270 */
[----:B------:R-:W-:Y:S05]  /*0130*/  @P0 EXIT ;  /* 0x000000000000094d */ /* 0x000fea0003800000 */
[----:B------:R-:W0:Y:S01]  /*0140*/  LDC.64 R2, c[0x0][0x380] ;  /* 0x0000e000ff027b82 */ /* 0x000e220000000a00 */
[----:B------:R-:W1:Y:S01]  /*0150*/  LDCU.64 UR4, c[0x0][0x358] ;  /* 0x00006b00ff0477ac */ /* 0x000e620008000a00 */
[----:B0-----:R-:W-:-:S05]  /*0160*/  IMAD.WIDE R2, R5, 0x4, R2 ;  /* 0x0000000405027825 */ /* 0x001fca00078e0202 */
[----:B-1----:R-:W2:Y:S01]  /*0170*/  LDG.E R0, desc[UR4][R2.64] ;  /* 0x0000000402007981 */ /* 0x002ea2000c1e1900 */
[----:B------:R-:W-:-:S05]  /*0180*/  HFMA2 R5, -RZ, RZ, 4.4765625, 0 ;  /* 0x447a0000ff057431 */ /* 0x000fca00000001ff */
[----:B--2---:R-:W-:-:S05]  /*0190*/  FFMA R5, R0, R5, 1 ;  /* 0x3f80000000057423 */ /* 0x004fca0000000005 */
[----:B------:R-:W-:Y:S01]  /*01a0*/  STG.E desc[UR4][R2.64], R5 ;  /* 0x0000000502007986 */ /* 0x000fe2000c101904 */
[----:B------:R-:W-:Y:S05]  /*01b0*/  EXIT ;  /* 0x000000000000794d */ /* 0x000fea0003800000 */
.L_x_0:
[----:B------:R-:W-:-:S00]  /*01c0*/  BRA `(.L_x_0) ;  /* 0xfffffffc00fc7947 */ /* 0x000fc0000383ffff */
[----:B------:R-:W-:-:S00]  /*01d0*/  NOP ;  /* 0x0000000000007918 */ /* 0x000fc00000000000 */
        /* <DEDUP_REMOVED lines=10> */
.L_x_1:


//--------------------- .nv.shared.reserved.0     --------------------------
	.section	.nv.shared.reserved.0,"aw",@nobits
	.weak		__nv_reservedSMEM_offset_0_alias
	.size		__nv_reservedSMEM_offset_0_alias, 0, 64
	.other		__nv_reservedSMEM_offset_0_alias,@"STO_CUDA_RESERVED_SHARED STV_DEFAULT"
__nv_reservedSMEM_offset_0_alias:
	.zero		0
	.zero		64


//--------------------- .nv.constant0._Z6addTenPfi --------------------------
	.section	.nv.constant0._Z6addTenPfi,"a",@progbits
	.sectionflags	@""
	.align	4
.nv.constant0._Z6addTenPfi:
	.zero		908


//--------------------- SYMBOLS --------------------------

	.type		.nv.reservedSmem.offset0,@object
	.size		.nv.reservedSmem.offset0,0x4
